//
// Generated by NVIDIA NVVM Compiler
//
// Compiler Build ID: CL-36424714
// Cuda compilation tools, release 13.0, V13.0.88
// Based on NVVM 20.0.0
//

.version 9.0
.target sm_100
.address_size 64

	// .globl	_Z29transpose_with_bank_conflictsPKfPfii
// _ZZ29transpose_with_bank_conflictsPKfPfiiE4tile has been demoted

.visible .entry _Z29transpose_with_bank_conflictsPKfPfii(
	.param .u64 .ptr .align 1 _Z29transpose_with_bank_conflictsPKfPfii_param_0,
	.param .u64 .ptr .align 1 _Z29transpose_with_bank_conflictsPKfPfii_param_1,
	.param .u32 _Z29transpose_with_bank_conflictsPKfPfii_param_2,
	.param .u32 _Z29transpose_with_bank_conflictsPKfPfii_param_3
)
{
	.reg .pred 	%p<7>;
	.reg .b32 	%r<25>;
	.reg .b32 	%f<3>;
	.reg .b64 	%rd<9>;
	// demoted variable
	.shared .align 4 .b8 _ZZ29transpose_with_bank_conflictsPKfPfiiE4tile[4224];
	ld.param.u64 	%rd1, [_Z29transpose_with_bank_conflictsPKfPfii_param_0];
	ld.param.u64 	%rd2, [_Z29transpose_with_bank_conflictsPKfPfii_param_1];
	ld.param.u32 	%r11, [_Z29transpose_with_bank_conflictsPKfPfii_param_2];
	ld.param.u32 	%r10, [_Z29transpose_with_bank_conflictsPKfPfii_param_3];
	mov.u32 	%r12, %ctaid.x;
	shl.b32 	%r1, %r12, 5;
	mov.u32 	%r2, %tid.x;
	add.s32 	%r3, %r1, %r2;
	mov.u32 	%r13, %ctaid.y;
	shl.b32 	%r4, %r13, 5;
	mov.u32 	%r5, %tid.y;
	add.s32 	%r14, %r4, %r5;
	setp.ge.s32 	%p1, %r3, %r10;
	setp.ge.s32 	%p2, %r14, %r11;
	or.pred  	%p3, %p1, %p2;
	@%p3 bra 	$L__BB0_2;
	cvta.to.global.u64 	%rd3, %rd1;
	mad.lo.s32 	%r15, %r10, %r14, %r3;
	mul.wide.s32 	%rd4, %r15, 4;
	add.s64 	%rd5, %rd3, %rd4;
	ld.global.f32 	%f1, [%rd5];
	mov.u32 	%r16, _ZZ29transpose_with_bank_conflictsPKfPfiiE4tile;
	mad.lo.s32 	%r17, %r5, 132, %r16;
	shl.b32 	%r18, %r2, 2;
	add.s32 	%r19, %r17, %r18;
	st.shared.f32 	[%r19], %f1;
$L__BB0_2:
	bar.sync 	0;
	add.s32 	%r7, %r4, %r2;
	add.s32 	%r8, %r1, %r5;
	setp.ge.s32 	%p4, %r7, %r11;
	setp.ge.s32 	%p5, %r8, %r10;
	or.pred  	%p6, %p4, %p5;
	@%p6 bra 	$L__BB0_4;
	mov.u32 	%r20, _ZZ29transpose_with_bank_conflictsPKfPfiiE4tile;
	mad.lo.s32 	%r21, %r2, 132, %r20;
	shl.b32 	%r22, %r5, 2;
	add.s32 	%r23, %r21, %r22;
	ld.shared.f32 	%f2, [%r23];
	mad.lo.s32 	%r24, %r11, %r8, %r7;
	cvta.to.global.u64 	%rd6, %rd2;
	mul.wide.s32 	%rd7, %r24, 4;
	add.s64 	%rd8, %rd6, %rd7;
	st.global.f32 	[%rd8], %f2;
$L__BB0_4:
	ret;

}


// ===== COMPILED SASS (sm_100) =====

	.target	sm_100

	.elftype	@"ET_EXEC"


//--------------------- .note.nv.tkinfo           --------------------------
	.section	.note.nv.tkinfo,"",@"SHT_NOTE"
	.sectionflags	@"SHF_NOTE_NV_TKINFO"
	.tkinfo
        /*0018*/ 	.word	0x00000002
        /*0030*/ 	.string	""
        /*0030*/ 	.string	"ptxas"
        /*0030*/ 	.string	"Cuda compilation tools, release 13.0, V13.0.88"
        /*0030*/ 	.string	"Build cuda_13.0.r13.0/compiler.36424714_0"
        /*0030*/ 	.string	"-arch sm_100 -m 64 "



//--------------------- .note.nv.cuinfo           --------------------------
	.section	.note.nv.cuinfo,"",@"SHT_NOTE"
	.sectionflags	@"SHF_NOTE_NV_CUINFO"
        /*0018*/ 	.short	0x0002
        /*001a*/ 	.short	0x0064
        /*001c*/ 	.short	0x0082
	.zero		2


//--------------------- .nv.info                  --------------------------
	.section	.nv.info,"",@"SHT_CUDA_INFO"
	.align	4


	//----- nvinfo : EIATTR_REGCOUNT
	.align		4
        /*0000*/ 	.byte	0x04, 0x2f
        /*0002*/ 	.short	(.L_1 - .L_0)
	.align		4
.L_0:
        /*0004*/ 	.word	index@(_Z29transpose_with_bank_conflictsPKfPfii)
        /*0008*/ 	.word	0x0000000c


	//----- nvinfo : EIATTR_FRAME_SIZE
	.align		4
.L_1:
        /*000c*/ 	.byte	0x04, 0x11
        /*000e*/ 	.short	(.L_3 - .L_2)
	.align		4
.L_2:
        /*0010*/ 	.word	index@(_Z29transpose_with_bank_conflictsPKfPfii)
        /*0014*/ 	.word	0x00000000


	//----- nvinfo : EIATTR_MIN_STACK_SIZE
	.align		4
.L_3:
        /*0018*/ 	.byte	0x04, 0x12
        /*001a*/ 	.short	(.L_5 - .L_4)
	.align		4
.L_4:
        /*001c*/ 	.word	index@(_Z29transpose_with_bank_conflictsPKfPfii)
        /*0020*/ 	.word	0x00000000
.L_5:


//--------------------- .nv.compat                --------------------------
	.section	.nv.compat,"",@"SHT_CUDA_COMPAT_INFO"
	.align	4
        /*0000*/ 	.byte	0x02, 0x09, 0x00, 0x00, 0x02, 0x02, 0x01, 0x00, 0x02, 0x05, 0x05, 0x00, 0x03, 0x07, 0x01, 0x01
        /*0010*/ 	.byte	0x02, 0x03, 0x00, 0x00, 0x02, 0x06, 0x01, 0x00, 0x04, 0x0b, 0x08, 0x00, 0x09, 0x00, 0x00, 0x00
        /*0020*/ 	.byte	0x00, 0x00, 0x00, 0x00


//--------------------- .nv.info._Z29transpose_with_bank_conflictsPKfPfii --------------------------
	.section	.nv.info._Z29transpose_with_bank_conflictsPKfPfii,"",@"SHT_CUDA_INFO"
	.sectionflags	@""
	.align	4


	//----- nvinfo : EIATTR_CUDA_API_VERSION
	.align		4
        /*0000*/ 	.byte	0x04, 0x37
        /*0002*/ 	.short	(.L_7 - .L_6)
.L_6:
        /*0004*/ 	.word	0x00000082


	//----- nvinfo : EIATTR_KPARAM_INFO
	.align		4
.L_7:
        /*0008*/ 	.byte	0x04, 0x17
        /*000a*/ 	.short	(.L_9 - .L_8)
.L_8:
        /*000c*/ 	.word	0x00000000
        /*0010*/ 	.short	0x0003
        /*0012*/ 	.short	0x0014
        /*0014*/ 	.byte	0x00, 0xf0, 0x11, 0x00


	//----- nvinfo : EIATTR_KPARAM_INFO
	.align		4
.L_9:
        /*0018*/ 	.byte	0x04, 0x17
        /*001a*/ 	.short	(.L_11 - .L_10)
.L_10:
        /*001c*/ 	.word	0x00000000
        /*0020*/ 	.short	0x0002
        /*0022*/ 	.short	0x0010
        /*0024*/ 	.byte	0x00, 0xf0, 0x11, 0x00


	//----- nvinfo : EIATTR_KPARAM_INFO
	.align		4
.L_11:
        /*0028*/ 	.byte	0x04, 0x17
        /*002a*/ 	.short	(.L_13 - .L_12)
.L_12:
        /*002c*/ 	.word	0x00000000
        /*0030*/ 	.short	0x0001
        /*0032*/ 	.short	0x0008
        /*0034*/ 	.byte	0x00, 0xf5, 0x21, 0x00


	//----- nvinfo : EIATTR_KPARAM_INFO
	.align		4
.L_13:
        /*0038*/ 	.byte	0x04, 0x17
        /*003a*/ 	.short	(.L_15 - .L_14)
.L_14:
        /*003c*/ 	.word	0x00000000
        /*0040*/ 	.short	0x0000
        /*0042*/ 	.short	0x0000
        /*0044*/ 	.byte	0x00, 0xf5, 0x21, 0x00


	//----- nvinfo : EIATTR_SPARSE_MMA_MASK
	.align		4
.L_15:
        /*0048*/ 	.byte	0x03, 0x50
        /*004a*/ 	.short	0x0000


	//----- nvinfo : EIATTR_MAXREG_COUNT
	.align		4
        /*004c*/ 	.byte	0x03, 0x1b
        /*004e*/ 	.short	0x00ff


	//----- nvinfo : EIATTR_NUM_BARRIERS
	.align		4
        /*0050*/ 	.byte	0x02, 0x4c
        /*0052*/ 	.byte	0x01
	.zero		1


	//----- nvinfo : EIATTR_MERCURY_ISA_VERSION
	.align		4
        /*0054*/ 	.byte	0x03, 0x5f
        /*0056*/ 	.short	0x0101


	//----- nvinfo : EIATTR_VRC_CTA_INIT_COUNT
	.align		4
        /*0058*/ 	.byte	0x02, 0x4a
	.zero		1
	.zero		1


	//----- nvinfo : EIATTR_EXIT_INSTR_OFFSETS
	.align		4
        /*005c*/ 	.byte	0x04, 0x1c
        /*005e*/ 	.short	(.L_17 - .L_16)


	//   ....[0]....
.L_16:
        /*0060*/ 	.word	0x000001a0


	//   ....[1]....
        /*0064*/ 	.word	0x00000250


	//----- nvinfo : EIATTR_CBANK_PARAM_SIZE
	.align		4
.L_17:
        /*0068*/ 	.byte	0x03, 0x19
        /*006a*/ 	.short	0x0018


	//----- nvinfo : EIATTR_PARAM_CBANK
	.align		4
        /*006c*/ 	.byte	0x04, 0x0a
        /*006e*/ 	.short	(.L_19 - .L_18)
	.align		4
.L_18:
        /*0070*/ 	.word	index@(.nv.constant0._Z29transpose_with_bank_conflictsPKfPfii)
        /*0074*/ 	.short	0x0380
        /*0076*/ 	.short	0x0018


	//----- nvinfo : EIATTR_SW_WAR
	.align		4
.L_19:
        /*0078*/ 	.byte	0x04, 0x36
        /*007a*/ 	.short	(.L_21 - .L_20)
.L_20:
        /*007c*/ 	.word	0x00000008
.L_21:


//--------------------- .nv.callgraph             --------------------------
	.section	.nv.callgraph,"",@"SHT_CUDA_CALLGRAPH"
	.align	4
	.sectionentsize	8
	.align		4
        /*0000*/ 	.word	0x00000000
	.align		4
        /*0004*/ 	.word	0xffffffff
	.align		4
        /*0008*/ 	.word	0x00000000
	.align		4
        /*000c*/ 	.word	0xfffffffe
	.align		4
        /*0010*/ 	.word	0x00000000
	.align		4
        /*0014*/ 	.word	0xfffffffd
	.align		4
        /*0018*/ 	.word	0x00000000
	.align		4
        /*001c*/ 	.word	0xfffffffc


//--------------------- .text._Z29transpose_with_bank_conflictsPKfPfii --------------------------
	.section	.text._Z29transpose_with_bank_conflictsPKfPfii,"ax",@progbits
	.align	128
        .global         _Z29transpose_with_bank_conflictsPKfPfii
        .type           _Z29transpose_with_bank_conflictsPKfPfii,@function
        .size           _Z29transpose_with_bank_conflictsPKfPfii,(.L_x_1 - _Z29transpose_with_bank_conflictsPKfPfii)
        .other          _Z29transpose_with_bank_conflictsPKfPfii,@"STO_CUDA_ENTRY STV_DEFAULT"
_Z29transpose_with_bank_conflictsPKfPfii:
.text._Z29transpose_with_bank_conflictsPKfPfii:
[----:B------:R-:W-:Y:S01]  /*0000*/  LDC R1, c[0x0][0x37c] ;  /* 0x0000df00ff017b82 */ /* 0x000fe20000000800 */
[----:B------:R-:W0:Y:S01]  /*0010*/  S2R R8, SR_TID.Y ;  /* 0x0000000000087919 */ /* 0x000e220000002200 */
[----:B------:R-:W1:Y:S01]  /*0020*/  LDCU.64 UR6, c[0x0][0x390] ;  /* 0x00007200ff0677ac */ /* 0x000e620008000a00 */
[----:B------:R-:W0:Y:S01]  /*0030*/  S2R R9, SR_CTAID.Y ;  /* 0x0000000000097919 */ /* 0x000e220000002600 */
[----:B------:R-:W2:Y:S01]  /*0040*/  LDCU.64 UR4, c[0x0][0x358] ;  /* 0x00006b00ff0477ac */ /* 0x000ea20008000a00 */
[----:B------:R-:W3:Y:S01]  /*0050*/  S2R R7, SR_CTAID.X ;  /* 0x0000000000077919 */ /* 0x000ee20000002500 */
[----:B------:R-:W3:Y:S01]  /*0060*/  S2R R6, SR_TID.X ;  /* 0x0000000000067919 */ /* 0x000ee20000002100 */
[----:B0-----:R-:W-:-:S05]  /*0070*/  IMAD R5, R9, 0x20, R8 ;  /* 0x0000002009057824 */ /* 0x001fca00078e0208 */
[----:B-1----:R-:W-:Y:S01]  /*0080*/  ISETP.GE.AND P0, PT, R5, UR6, PT ;  /* 0x0000000605007c0c */ /* 0x002fe2000bf06270 */
[----:B---3--:R-:W-:-:S05]  /*0090*/  IMAD R0, R7, 0x20, R6 ;  /* 0x0000002007007824 */ /* 0x008fca00078e0206 */
[----:B------:R-:W-:-:S13]  /*00a0*/  ISETP.GE.OR P0, PT, R0, UR7, P0 ;  /* 0x0000000700007c0c */ /* 0x000fda0008706670 */
[----:B------:R-:W0:Y:S01]  /*00b0*/  @!P0 LDC.64 R2, c[0x0][0x380] ;  /* 0x0000e000ff028b82 */ /* 0x000e220000000a00 */
[----:B------:R-:W-:-:S04]  /*00c0*/  @!P0 IMAD R5, R5, UR7, R0 ;  /* 0x0000000705058c24 */ /* 0x000fc8000f8e0200 */
[----:B0-----:R-:W-:-:S06]  /*00d0*/  @!P0 IMAD.WIDE R2, R5, 0x4, R2 ;  /* 0x0000000405028825 */ /* 0x001fcc00078e0202 */
[----:B--2---:R-:W2:Y:S01]  /*00e0*/  @!P0 LDG.E R2, desc[UR4][R2.64] ;  /* 0x0000000402028981 */ /* 0x004ea2000c1e1900 */
[----:B------:R-:W-:Y:S01]  /*00f0*/  @!P0 MOV R0, 0x400 ;  /* 0x0000040000008802 */ /* 0x000fe20000000f00 */
[----:B------:R-:W-:Y:S01]  /*0100*/  IMAD R4, R9, 0x20, R6 ;  /* 0x0000002009047824 */ /* 0x000fe200078e0206 */
[----:B------:R-:W-:Y:S01]  /*0110*/  LEA R7, R7, R8, 0x5 ;  /* 0x0000000807077211 */ /* 0x000fe200078e28ff */
[----:B------:R-:W0:Y:S03]  /*0120*/  @!P0 S2R R5, SR_CgaCtaId ;  /* 0x0000000000058919 */ /* 0x000e260000008800 */
[----:B------:R-:W-:-:S04]  /*0130*/  ISETP.GE.AND P1, PT, R7, UR7, PT ;  /* 0x0000000707007c0c */ /* 0x000fc8000bf26270 */
[----:B------:R-:W-:Y:S02]  /*0140*/  ISETP.GE.OR P1, PT, R4, UR6, P1 ;  /* 0x0000000604007c0c */ /* 0x000fe40008f26670 */
[----:B0-----:R-:W-:-:S05]  /*0150*/  @!P0 LEA R0, R5, R0, 0x18 ;  /* 0x0000000005008211 */ /* 0x001fca00078ec0ff */
[----:B------:R-:W-:-:S05]  /*0160*/  @!P0 IMAD R0, R8, 0x84, R0 ;  /* 0x0000008408008824 */ /* 0x000fca00078e0200 */
[----:B------:R-:W-:-:S05]  /*0170*/  @!P0 LEA R5, R6, R0, 0x2 ;  /* 0x0000000006058211 */ /* 0x000fca00078e10ff */
[----:B--2---:R0:W-:Y:S01]  /*0180*/  @!P0 STS [R5], R2 ;  /* 0x0000000205008388 */ /* 0x0041e20000000800 */
[----:B------:R-:W-:Y:S06]  /*0190*/  BAR.SYNC.DEFER_BLOCKING 0x0 ;  /* 0x0000000000007b1d */ /* 0x000fec0000010000 */
[----:B------:R-:W-:Y:S05]  /*01a0*/  @P1 EXIT ;  /* 0x000000000000194d */ /* 0x000fea0003800000 */
[----:B------:R-:W1:Y:S01]  /*01b0*/  S2R R3, SR_CgaCtaId ;  /* 0x0000000000037919 */ /* 0x000e620000008800 */
[----:B------:R-:W-:Y:S01]  /*01c0*/  MOV R0, 0x400 ;  /* 0x0000040000007802 */ /* 0x000fe20000000f00 */
[----:B------:R-:W-:-:S03]  /*01d0*/  IMAD R7, R7, UR6, R4 ;  /* 0x0000000607077c24 */ /* 0x000fc6000f8e0204 */
[----:B-1----:R-:W-:-:S05]  /*01e0*/  LEA R3, R3, R0, 0x18 ;  /* 0x0000000003037211 */ /* 0x002fca00078ec0ff */
[----:B------:R-:W-:Y:S02]  /*01f0*/  IMAD R0, R6, 0x84, R3 ;  /* 0x0000008406007824 */ /* 0x000fe400078e0203 */
[----:B0-----:R-:W0:Y:S02]  /*0200*/  LDC.64 R2, c[0x0][0x388] ;  /* 0x0000e200ff027b82 */ /* 0x001e240000000a00 */
[----:B------:R-:W-:-:S05]  /*0210*/  IMAD R0, R8, 0x4, R0 ;  /* 0x0000000408007824 */ /* 0x000fca00078e0200 */
[----:B------:R-:W1:Y:S01]  /*0220*/  LDS R5, [R0] ;  /* 0x0000000000057984 */ /* 0x000e620000000800 */
[----:B0-----:R-:W-:-:S05]  /*0230*/  IMAD.WIDE R2, R7, 0x4, R2 ;  /* 0x0000000407027825 */ /* 0x001fca00078e0202 */
[----:B-1----:R-:W-:Y:S01]  /*0240*/  STG.E desc[UR4][R2.64], R5 ;  /* 0x0000000502007986 */ /* 0x002fe2000c101904 */
[----:B------:R-:W-:Y:S05]  /*0250*/  EXIT ;  /* 0x000000000000794d */ /* 0x000fea0003800000 */
.L_x_0:
[----:B------:R-:W-:-:S00]  /*0260*/  BRA `(.L_x_0) ;  /* 0xfffffffc00fc7947 */ /* 0x000fc0000383ffff */
[----:B------:R-:W-:-:S00]  /*0270*/  NOP ;  /* 0x0000000000007918 */ /* 0x000fc00000000000 */
        /* <DEDUP_REMOVED lines=8> */
.L_x_1:


//--------------------- .nv.shared._Z29transpose_with_bank_conflictsPKfPfii --------------------------
	.section	.nv.shared._Z29transpose_with_bank_conflictsPKfPfii,"aw",@nobits
	.sectionflags	@""
	.align	4
.nv.shared._Z29transpose_with_bank_conflictsPKfPfii:
	.zero		5248


//--------------------- .nv.shared.reserved.0     --------------------------
	.section	.nv.shared.reserved.0,"aw",@nobits
	.weak		__nv_reservedSMEM_offset_0_alias
	.size		__nv_reservedSMEM_offset_0_alias, 0, 64
	.other		__nv_reservedSMEM_offset_0_alias,@"STO_CUDA_RESERVED_SHARED STV_DEFAULT"
__nv_reservedSMEM_offset_0_alias:
	.zero		0
	.zero		64


//--------------------- .nv.constant0._Z29transpose_with_bank_conflictsPKfPfii --------------------------
	.section	.nv.constant0._Z29transpose_with_bank_conflictsPKfPfii,"a",@progbits
	.sectionflags	@""
	.align	4
.nv.constant0._Z29transpose_with_bank_conflictsPKfPfii:
	.zero		920


//--------------------- SYMBOLS --------------------------

	.type		.nv.reservedSmem.offset0,@object
	.size		.nv.reservedSmem.offset0,0x4
	.type		.nv.reservedSmem.cap,@object
	.size		.nv.reservedSmem.cap,0x4
